//
// Generated by NVIDIA NVVM Compiler
//
// Compiler Build ID: CL-36424714
// Cuda compilation tools, release 13.0, V13.0.88
// Based on NVVM 20.0.0
//

.version 9.0
.target sm_100
.address_size 64

	// .globl	_Z9addKernelPfPKfS1_j

.visible .entry _Z9addKernelPfPKfS1_j(
	.param .u64 .ptr .align 1 _Z9addKernelPfPKfS1_j_param_0,
	.param .u64 .ptr .align 1 _Z9addKernelPfPKfS1_j_param_1,
	.param .u64 .ptr .align 1 _Z9addKernelPfPKfS1_j_param_2,
	.param .u32 _Z9addKernelPfPKfS1_j_param_3
)
{
	.reg .pred 	%p<10>;
	.reg .b32 	%r<84>;
	.reg .b32 	%f<68>;
	.reg .b64 	%rd<69>;

	ld.param.u64 	%rd3, [_Z9addKernelPfPKfS1_j_param_0];
	ld.param.u64 	%rd4, [_Z9addKernelPfPKfS1_j_param_1];
	ld.param.u64 	%rd5, [_Z9addKernelPfPKfS1_j_param_2];
	ld.param.u32 	%r43, [_Z9addKernelPfPKfS1_j_param_3];
	cvta.to.global.u64 	%rd1, %rd5;
	cvta.to.global.u64 	%rd2, %rd4;
	mov.u32 	%r1, %ctaid.x;
	mov.u32 	%r2, %tid.x;
	setp.eq.s32 	%p1, %r43, 0;
	mov.f32 	%f67, 0f00000000;
	@%p1 bra 	$L__BB0_12;
	mul.lo.s32 	%r3, %r43, %r1;
	mov.u32 	%r4, %ntid.x;
	and.b32  	%r5, %r43, 7;
	setp.lt.u32 	%p2, %r43, 8;
	mov.f32 	%f67, 0f00000000;
	mov.b32 	%r82, 0;
	@%p2 bra 	$L__BB0_4;
	and.b32  	%r82, %r43, -8;
	neg.s32 	%r80, %r82;
	add.s32 	%r79, %r2, %r4;
	shl.b32 	%r9, %r4, 3;
	shl.b32 	%r45, %r4, 1;
	add.s32 	%r78, %r2, %r45;
	mad.lo.s32 	%r77, %r4, 3, %r2;
	shl.b32 	%r46, %r4, 2;
	add.s32 	%r76, %r2, %r46;
	mad.lo.s32 	%r75, %r4, 5, %r2;
	mad.lo.s32 	%r74, %r4, 6, %r2;
	mad.lo.s32 	%r73, %r4, 7, %r2;
	add.s32 	%r71, %r3, 3;
	mov.f32 	%f67, 0f00000000;
	mov.u32 	%r72, %r2;
$L__BB0_3:
	.pragma "nounroll";
	add.s32 	%r47, %r71, -3;
	mul.wide.u32 	%rd6, %r47, 4;
	add.s64 	%rd7, %rd2, %rd6;
	ld.global.f32 	%f17, [%rd7];
	mul.wide.u32 	%rd8, %r72, 4;
	add.s64 	%rd9, %rd1, %rd8;
	ld.global.f32 	%f18, [%rd9];
	fma.rn.f32 	%f19, %f17, %f18, %f67;
	add.s32 	%r48, %r71, -2;
	mul.wide.u32 	%rd10, %r48, 4;
	add.s64 	%rd11, %rd2, %rd10;
	ld.global.f32 	%f20, [%rd11];
	mul.wide.u32 	%rd12, %r79, 4;
	add.s64 	%rd13, %rd1, %rd12;
	ld.global.f32 	%f21, [%rd13];
	fma.rn.f32 	%f22, %f20, %f21, %f19;
	add.s32 	%r49, %r71, -1;
	mul.wide.u32 	%rd14, %r49, 4;
	add.s64 	%rd15, %rd2, %rd14;
	ld.global.f32 	%f23, [%rd15];
	mul.wide.u32 	%rd16, %r78, 4;
	add.s64 	%rd17, %rd1, %rd16;
	ld.global.f32 	%f24, [%rd17];
	fma.rn.f32 	%f25, %f23, %f24, %f22;
	add.s32 	%r50, %r71, 4;
	mul.wide.u32 	%rd18, %r71, 4;
	add.s64 	%rd19, %rd2, %rd18;
	ld.global.f32 	%f26, [%rd19];
	mul.wide.u32 	%rd20, %r77, 4;
	add.s64 	%rd21, %rd1, %rd20;
	ld.global.f32 	%f27, [%rd21];
	fma.rn.f32 	%f28, %f26, %f27, %f25;
	add.s32 	%r51, %r71, 1;
	mul.wide.u32 	%rd22, %r51, 4;
	add.s64 	%rd23, %rd2, %rd22;
	ld.global.f32 	%f29, [%rd23];
	mul.wide.u32 	%rd24, %r76, 4;
	add.s64 	%rd25, %rd1, %rd24;
	ld.global.f32 	%f30, [%rd25];
	fma.rn.f32 	%f31, %f29, %f30, %f28;
	add.s32 	%r52, %r71, 2;
	mul.wide.u32 	%rd26, %r52, 4;
	add.s64 	%rd27, %rd2, %rd26;
	ld.global.f32 	%f32, [%rd27];
	mul.wide.u32 	%rd28, %r75, 4;
	add.s64 	%rd29, %rd1, %rd28;
	ld.global.f32 	%f33, [%rd29];
	fma.rn.f32 	%f34, %f32, %f33, %f31;
	add.s32 	%r53, %r71, 3;
	mul.wide.u32 	%rd30, %r53, 4;
	add.s64 	%rd31, %rd2, %rd30;
	ld.global.f32 	%f35, [%rd31];
	mul.wide.u32 	%rd32, %r74, 4;
	add.s64 	%rd33, %rd1, %rd32;
	ld.global.f32 	%f36, [%rd33];
	fma.rn.f32 	%f37, %f35, %f36, %f34;
	mul.wide.u32 	%rd34, %r50, 4;
	add.s64 	%rd35, %rd2, %rd34;
	ld.global.f32 	%f38, [%rd35];
	mul.wide.u32 	%rd36, %r73, 4;
	add.s64 	%rd37, %rd1, %rd36;
	ld.global.f32 	%f39, [%rd37];
	fma.rn.f32 	%f67, %f38, %f39, %f37;
	add.s32 	%r80, %r80, 8;
	add.s32 	%r79, %r79, %r9;
	add.s32 	%r78, %r78, %r9;
	add.s32 	%r77, %r77, %r9;
	add.s32 	%r76, %r76, %r9;
	add.s32 	%r75, %r75, %r9;
	add.s32 	%r74, %r74, %r9;
	add.s32 	%r73, %r73, %r9;
	add.s32 	%r72, %r72, %r9;
	add.s32 	%r71, %r71, 8;
	setp.ne.s32 	%p3, %r80, 0;
	@%p3 bra 	$L__BB0_3;
$L__BB0_4:
	setp.eq.s32 	%p4, %r5, 0;
	@%p4 bra 	$L__BB0_12;
	and.b32  	%r38, %r43, 3;
	setp.lt.u32 	%p5, %r5, 4;
	@%p5 bra 	$L__BB0_7;
	add.s32 	%r54, %r82, %r3;
	mul.wide.u32 	%rd38, %r54, 4;
	add.s64 	%rd39, %rd2, %rd38;
	ld.global.f32 	%f41, [%rd39];
	mad.lo.s32 	%r55, %r82, %r4, %r2;
	mul.wide.u32 	%rd40, %r55, 4;
	add.s64 	%rd41, %rd1, %rd40;
	ld.global.f32 	%f42, [%rd41];
	fma.rn.f32 	%f43, %f41, %f42, %f67;
	add.s32 	%r56, %r54, 1;
	mul.wide.u32 	%rd42, %r56, 4;
	add.s64 	%rd43, %rd2, %rd42;
	ld.global.f32 	%f44, [%rd43];
	add.s32 	%r57, %r55, %r4;
	mul.wide.u32 	%rd44, %r57, 4;
	add.s64 	%rd45, %rd1, %rd44;
	ld.global.f32 	%f45, [%rd45];
	fma.rn.f32 	%f46, %f44, %f45, %f43;
	add.s32 	%r58, %r54, 2;
	mul.wide.u32 	%rd46, %r58, 4;
	add.s64 	%rd47, %rd2, %rd46;
	ld.global.f32 	%f47, [%rd47];
	add.s32 	%r59, %r57, %r4;
	mul.wide.u32 	%rd48, %r59, 4;
	add.s64 	%rd49, %rd1, %rd48;
	ld.global.f32 	%f48, [%rd49];
	fma.rn.f32 	%f49, %f47, %f48, %f46;
	add.s32 	%r60, %r54, 3;
	mul.wide.u32 	%rd50, %r60, 4;
	add.s64 	%rd51, %rd2, %rd50;
	ld.global.f32 	%f50, [%rd51];
	add.s32 	%r61, %r59, %r4;
	mul.wide.u32 	%rd52, %r61, 4;
	add.s64 	%rd53, %rd1, %rd52;
	ld.global.f32 	%f51, [%rd53];
	fma.rn.f32 	%f67, %f50, %f51, %f49;
	add.s32 	%r82, %r82, 4;
$L__BB0_7:
	setp.eq.s32 	%p6, %r38, 0;
	@%p6 bra 	$L__BB0_12;
	setp.eq.s32 	%p7, %r38, 1;
	@%p7 bra 	$L__BB0_10;
	add.s32 	%r62, %r82, %r3;
	mul.wide.u32 	%rd54, %r62, 4;
	add.s64 	%rd55, %rd2, %rd54;
	ld.global.f32 	%f53, [%rd55];
	mad.lo.s32 	%r63, %r82, %r4, %r2;
	mul.wide.u32 	%rd56, %r63, 4;
	add.s64 	%rd57, %rd1, %rd56;
	ld.global.f32 	%f54, [%rd57];
	fma.rn.f32 	%f55, %f53, %f54, %f67;
	add.s32 	%r64, %r62, 1;
	mul.wide.u32 	%rd58, %r64, 4;
	add.s64 	%rd59, %rd2, %rd58;
	ld.global.f32 	%f56, [%rd59];
	add.s32 	%r65, %r63, %r4;
	mul.wide.u32 	%rd60, %r65, 4;
	add.s64 	%rd61, %rd1, %rd60;
	ld.global.f32 	%f57, [%rd61];
	fma.rn.f32 	%f67, %f56, %f57, %f55;
	add.s32 	%r82, %r82, 2;
$L__BB0_10:
	and.b32  	%r66, %r43, 1;
	setp.eq.b32 	%p8, %r66, 1;
	not.pred 	%p9, %p8;
	@%p9 bra 	$L__BB0_12;
	add.s32 	%r67, %r82, %r3;
	mul.wide.u32 	%rd62, %r67, 4;
	add.s64 	%rd63, %rd2, %rd62;
	ld.global.f32 	%f58, [%rd63];
	mad.lo.s32 	%r68, %r82, %r4, %r2;
	mul.wide.u32 	%rd64, %r68, 4;
	add.s64 	%rd65, %rd1, %rd64;
	ld.global.f32 	%f59, [%rd65];
	fma.rn.f32 	%f67, %f58, %f59, %f67;
$L__BB0_12:
	cvta.to.global.u64 	%rd66, %rd3;
	mov.u32 	%r69, %ntid.x;
	mad.lo.s32 	%r70, %r1, %r69, %r2;
	mul.wide.u32 	%rd67, %r70, 4;
	add.s64 	%rd68, %rd66, %rd67;
	st.global.f32 	[%rd68], %f67;
	ret;

}


// ===== COMPILED SASS (sm_100) =====

	.target	sm_100

	.elftype	@"ET_EXEC"


//--------------------- .note.nv.tkinfo           --------------------------
	.section	.note.nv.tkinfo,"",@"SHT_NOTE"
	.sectionflags	@"SHF_NOTE_NV_TKINFO"
	.tkinfo
        /*0018*/ 	.word	0x00000002
        /*0030*/ 	.string	""
        /*0030*/ 	.string	"ptxas"
        /*0030*/ 	.string	"Cuda compilation tools, release 13.0, V13.0.88"
        /*0030*/ 	.string	"Build cuda_13.0.r13.0/compiler.36424714_0"
        /*0030*/ 	.string	"-arch sm_100 -m 64 "



//--------------------- .note.nv.cuinfo           --------------------------
	.section	.note.nv.cuinfo,"",@"SHT_NOTE"
	.sectionflags	@"SHF_NOTE_NV_CUINFO"
        /*0018*/ 	.short	0x0002
        /*001a*/ 	.short	0x0064
        /*001c*/ 	.short	0x0082
	.zero		2


//--------------------- .nv.info                  --------------------------
	.section	.nv.info,"",@"SHT_CUDA_INFO"
	.align	4


	//----- nvinfo : EIATTR_REGCOUNT
	.align		4
        /*0000*/ 	.byte	0x04, 0x2f
        /*0002*/ 	.short	(.L_1 - .L_0)
	.align		4
.L_0:
        /*0004*/ 	.word	index@(_Z9addKernelPfPKfS1_j)
        /*0008*/ 	.word	0x00000020


	//----- nvinfo : EIATTR_FRAME_SIZE
	.align		4
.L_1:
        /*000c*/ 	.byte	0x04, 0x11
        /*000e*/ 	.short	(.L_3 - .L_2)
	.align		4
.L_2:
        /*0010*/ 	.word	index@(_Z9addKernelPfPKfS1_j)
        /*0014*/ 	.word	0x00000000


	//----- nvinfo : EIATTR_MIN_STACK_SIZE
	.align		4
.L_3:
        /*0018*/ 	.byte	0x04, 0x12
        /*001a*/ 	.short	(.L_5 - .L_4)
	.align		4
.L_4:
        /*001c*/ 	.word	index@(_Z9addKernelPfPKfS1_j)
        /*0020*/ 	.word	0x00000000
.L_5:


//--------------------- .nv.compat                --------------------------
	.section	.nv.compat,"",@"SHT_CUDA_COMPAT_INFO"
	.align	4
        /*0000*/ 	.byte	0x02, 0x09, 0x00, 0x00, 0x02, 0x02, 0x01, 0x00, 0x02, 0x05, 0x05, 0x00, 0x03, 0x07, 0x01, 0x01
        /*0010*/ 	.byte	0x02, 0x03, 0x00, 0x00, 0x02, 0x06, 0x01, 0x00, 0x04, 0x0b, 0x08, 0x00, 0x09, 0x00, 0x00, 0x00
        /*0020*/ 	.byte	0x00, 0x00, 0x00, 0x00


//--------------------- .nv.info._Z9addKernelPfPKfS1_j --------------------------
	.section	.nv.info._Z9addKernelPfPKfS1_j,"",@"SHT_CUDA_INFO"
	.sectionflags	@""
	.align	4


	//----- nvinfo : EIATTR_CUDA_API_VERSION
	.align		4
        /*0000*/ 	.byte	0x04, 0x37
        /*0002*/ 	.short	(.L_7 - .L_6)
.L_6:
        /*0004*/ 	.word	0x00000082


	//----- nvinfo : EIATTR_KPARAM_INFO
	.align		4
.L_7:
        /*0008*/ 	.byte	0x04, 0x17
        /*000a*/ 	.short	(.L_9 - .L_8)
.L_8:
        /*000c*/ 	.word	0x00000000
        /*0010*/ 	.short	0x0003
        /*0012*/ 	.short	0x0018
        /*0014*/ 	.byte	0x00, 0xf0, 0x11, 0x00


	//----- nvinfo : EIATTR_KPARAM_INFO
	.align		4
.L_9:
        /*0018*/ 	.byte	0x04, 0x17
        /*001a*/ 	.short	(.L_11 - .L_10)
.L_10:
        /*001c*/ 	.word	0x00000000
        /*0020*/ 	.short	0x0002
        /*0022*/ 	.short	0x0010
        /*0024*/ 	.byte	0x00, 0xf5, 0x21, 0x00


	//----- nvinfo : EIATTR_KPARAM_INFO
	.align		4
.L_11:
        /*0028*/ 	.byte	0x04, 0x17
        /*002a*/ 	.short	(.L_13 - .L_12)
.L_12:
        /*002c*/ 	.word	0x00000000
        /*0030*/ 	.short	0x0001
        /*0032*/ 	.short	0x0008
        /*0034*/ 	.byte	0x00, 0xf5, 0x21, 0x00


	//----- nvinfo : EIATTR_KPARAM_INFO
	.align		4
.L_13:
        /*0038*/ 	.byte	0x04, 0x17
        /*003a*/ 	.short	(.L_15 - .L_14)
.L_14:
        /*003c*/ 	.word	0x00000000
        /*0040*/ 	.short	0x0000
        /*0042*/ 	.short	0x0000
        /*0044*/ 	.byte	0x00, 0xf5, 0x21, 0x00


	//----- nvinfo : EIATTR_SPARSE_MMA_MASK
	.align		4
.L_15:
        /*0048*/ 	.byte	0x03, 0x50
        /*004a*/ 	.short	0x0000


	//----- nvinfo : EIATTR_MAXREG_COUNT
	.align		4
        /*004c*/ 	.byte	0x03, 0x1b
        /*004e*/ 	.short	0x00ff


	//----- nvinfo : EIATTR_MERCURY_ISA_VERSION
	.align		4
        /*0050*/ 	.byte	0x03, 0x5f
        /*0052*/ 	.short	0x0101


	//----- nvinfo : EIATTR_VRC_CTA_INIT_COUNT
	.align		4
        /*0054*/ 	.byte	0x02, 0x4a
	.zero		1
	.zero		1


	//----- nvinfo : EIATTR_EXIT_INSTR_OFFSETS
	.align		4
        /*0058*/ 	.byte	0x04, 0x1c
        /*005a*/ 	.short	(.L_17 - .L_16)


	//   ....[0]....
.L_16:
        /*005c*/ 	.word	0x000009f0


	//----- nvinfo : EIATTR_CBANK_PARAM_SIZE
	.align		4
.L_17:
        /*0060*/ 	.byte	0x03, 0x19
        /*0062*/ 	.short	0x001c


	//----- nvinfo : EIATTR_PARAM_CBANK
	.align		4
        /*0064*/ 	.byte	0x04, 0x0a
        /*0066*/ 	.short	(.L_19 - .L_18)
	.align		4
.L_18:
        /*0068*/ 	.word	index@(.nv.constant0._Z9addKernelPfPKfS1_j)
        /*006c*/ 	.short	0x0380
        /*006e*/ 	.short	0x001c


	//----- nvinfo : EIATTR_SW_WAR
	.align		4
.L_19:
        /*0070*/ 	.byte	0x04, 0x36
        /*0072*/ 	.short	(.L_21 - .L_20)
.L_20:
        /*0074*/ 	.word	0x00000008
.L_21:


//--------------------- .nv.callgraph             --------------------------
	.section	.nv.callgraph,"",@"SHT_CUDA_CALLGRAPH"
	.align	4
	.sectionentsize	8
	.align		4
        /*0000*/ 	.word	0x00000000
	.align		4
        /*0004*/ 	.word	0xffffffff
	.align		4
        /*0008*/ 	.word	0x00000000
	.align		4
        /*000c*/ 	.word	0xfffffffe
	.align		4
        /*0010*/ 	.word	0x00000000
	.align		4
        /*0014*/ 	.word	0xfffffffd
	.align		4
        /*0018*/ 	.word	0x00000000
	.align		4
        /*001c*/ 	.word	0xfffffffc


//--------------------- .text._Z9addKernelPfPKfS1_j --------------------------
	.section	.text._Z9addKernelPfPKfS1_j,"ax",@progbits
	.align	128
        .global         _Z9addKernelPfPKfS1_j
        .type           _Z9addKernelPfPKfS1_j,@function
        .size           _Z9addKernelPfPKfS1_j,(.L_x_5 - _Z9addKernelPfPKfS1_j)
        .other          _Z9addKernelPfPKfS1_j,@"STO_CUDA_ENTRY STV_DEFAULT"
_Z9addKernelPfPKfS1_j:
.text._Z9addKernelPfPKfS1_j:
[----:B------:R-:W-:Y:S08]  /*0000*/  LDC R1, c[0x0][0x37c] ;  /* 0x0000df00ff017b82 */ /* 0x000ff00000000800 */
[----:B------:R-:W0:Y:S01]  /*0010*/  LDC R0, c[0x0][0x398] ;  /* 0x0000e600ff007b82 */ /* 0x000e220000000800 */
[----:B------:R-:W1:Y:S01]  /*0020*/  S2R R3, SR_CTAID.X ;  /* 0x0000000000037919 */ /* 0x000e620000002500 */
[----:B------:R-:W2:Y:S01]  /*0030*/  LDCU.64 UR4, c[0x0][0x358] ;  /* 0x00006b00ff0477ac */ /* 0x000ea20008000a00 */
[----:B------:R-:W-:Y:S01]  /*0040*/  HFMA2 R25, -RZ, RZ, 0, 0 ;  /* 0x00000000ff197431 */ /* 0x000fe200000001ff */
[----:B------:R-:W3:Y:S01]  /*0050*/  S2R R2, SR_TID.X ;  /* 0x0000000000027919 */ /* 0x000ee20000002100 */
[----:B0-----:R-:W-:-:S13]  /*0060*/  ISETP.NE.AND P0, PT, R0, RZ, PT ;  /* 0x000000ff0000720c */ /* 0x001fda0003f05270 */
[----:B-123--:R-:W-:Y:S05]  /*0070*/  @!P0 BRA `(.L_x_0) ;  /* 0x0000000800488947 */ /* 0x00efea0003800000 */
[----:B------:R-:W0:Y:S01]  /*0080*/  LDC R7, c[0x0][0x360] ;  /* 0x0000d800ff077b82 */ /* 0x000e220000000800 */
[C---:B------:R-:W-:Y:S02]  /*0090*/  ISETP.GE.U32.AND P1, PT, R0.reuse, 0x8, PT ;  /* 0x000000080000780c */ /* 0x040fe40003f26070 */
[----:B------:R-:W-:Y:S02]  /*00a0*/  LOP3.LUT R5, R0, 0x7, RZ, 0xc0, !PT ;  /* 0x0000000700057812 */ /* 0x000fe400078ec0ff */
[----:B------:R-:W-:Y:S02]  /*00b0*/  MOV R25, RZ ;  /* 0x000000ff00197202 */ /* 0x000fe40000000f00 */
[----:B------:R-:W-:Y:S02]  /*00c0*/  ISETP.NE.AND P0, PT, R5, RZ, PT ;  /* 0x000000ff0500720c */ /* 0x000fe40003f05270 */
[----:B------:R-:W-:-:S05]  /*00d0*/  MOV R6, RZ ;  /* 0x000000ff00067202 */ /* 0x000fca0000000f00 */
[----:B------:R-:W-:Y:S06]  /*00e0*/  @!P1 BRA `(.L_x_1) ;  /* 0x0000000400249947 */ /* 0x000fec0003800000 */
[----:B------:R-:W-:Y:S01]  /*00f0*/  LOP3.LUT R6, R0, 0xfffffff8, RZ, 0xc0, !PT ;  /* 0xfffffff800067812 */ /* 0x000fe200078ec0ff */
[C-C-:B0-----:R-:W-:Y:S01]  /*0100*/  IMAD R10, R7.reuse, 0x3, R2.reuse ;  /* 0x00000003070a7824 */ /* 0x141fe200078e0202 */
[----:B------:R-:W-:Y:S01]  /*0110*/  IADD3 R4, PT, PT, R2, R7, RZ ;  /* 0x0000000702047210 */ /* 0x000fe20007ffe0ff */
[C-C-:B------:R-:W-:Y:S01]  /*0120*/  IMAD R14, R7.reuse, 0x5, R2.reuse ;  /* 0x00000005070e7824 */ /* 0x140fe200078e0202 */
[CC--:B------:R-:W-:Y:S01]  /*0130*/  LEA R8, R7.reuse, R2.reuse, 0x1 ;  /* 0x0000000207087211 */ /* 0x0c0fe200078e08ff */
[C-C-:B------:R-:W-:Y:S01]  /*0140*/  IMAD R9, R7.reuse, 0x6, R2.reuse ;  /* 0x0000000607097824 */ /* 0x140fe200078e0202 */
[C---:B------:R-:W-:Y:S01]  /*0150*/  LEA R12, R7.reuse, R2, 0x2 ;  /* 0x00000002070c7211 */ /* 0x040fe200078e10ff */
[----:B------:R-:W-:Y:S01]  /*0160*/  IMAD R11, R7, 0x7, R2 ;  /* 0x00000007070b7824 */ /* 0x000fe200078e0202 */
[----:B------:R-:W-:Y:S01]  /*0170*/  MOV R25, RZ ;  /* 0x000000ff00197202 */ /* 0x000fe20000000f00 */
[----:B------:R-:W-:Y:S01]  /*0180*/  IMAD R15, R3, R0, 0x3 ;  /* 0x00000003030f7424 */ /* 0x000fe200078e0200 */
[----:B------:R-:W-:-:S02]  /*0190*/  MOV R13, R2 ;  /* 0x00000002000d7202 */ /* 0x000fc40000000f00 */
[----:B------:R-:W-:-:S07]  /*01a0*/  IADD3 R24, PT, PT, -R6, RZ, RZ ;  /* 0x000000ff06187210 */ /* 0x000fce0007ffe1ff */
.L_x_2:
[----:B------:R-:W0:Y:S01]  /*01b0*/  LDC.64 R20, c[0x0][0x388] ;  /* 0x0000e200ff147b82 */ /* 0x000e220000000a00 */
[----:B------:R-:W-:-:S07]  /*01c0*/  IADD3 R23, PT, PT, R15, -0x3, RZ ;  /* 0xfffffffd0f177810 */ /* 0x000fce0007ffe0ff */
[----:B------:R-:W1:Y:S01]  /*01d0*/  LDC.64 R16, c[0x0][0x390] ;  /* 0x0000e400ff107b82 */ /* 0x000e620000000a00 */
[----:B0-----:R-:W-:-:S06]  /*01e0*/  IMAD.WIDE.U32 R22, R23, 0x4, R20 ;  /* 0x0000000417167825 */ /* 0x001fcc00078e0014 */
[----:B------:R-:W2:Y:S01]  /*01f0*/  LDG.E R22, desc[UR4][R22.64] ;  /* 0x0000000416167981 */ /* 0x000ea2000c1e1900 */
[----:B-1----:R-:W-:-:S06]  /*0200*/  IMAD.WIDE.U32 R18, R13, 0x4, R16 ;  /* 0x000000040d127825 */ /* 0x002fcc00078e0010 */
[----:B------:R-:W2:Y:S01]  /*0210*/  LDG.E R18, desc[UR4][R18.64] ;  /* 0x0000000412127981 */ /* 0x000ea2000c1e1900 */
[----:B------:R-:W-:Y:S01]  /*0220*/  IADD3 R27, PT, PT, R15, -0x2, RZ ;  /* 0xfffffffe0f1b7810 */ /* 0x000fe20007ffe0ff */
[----:B------:R-:W-:-:S06]  /*0230*/  IMAD.WIDE.U32 R28, R4, 0x4, R16 ;  /* 0x00000004041c7825 */ /* 0x000fcc00078e0010 */
[----:B------:R-:W3:Y:S01]  /*0240*/  LDG.E R28, desc[UR4][R28.64] ;  /* 0x000000041c1c7981 */ /* 0x000ee2000c1e1900 */
[----:B--2---:R-:W-:Y:S01]  /*0250*/  FFMA R25, R22, R18, R25 ;  /* 0x0000001216197223 */ /* 0x004fe20000000019 */
[----:B------:R-:W-:Y:S01]  /*0260*/  IMAD.WIDE.U32 R22, R27, 0x4, R20 ;  /* 0x000000041b167825 */ /* 0x000fe200078e0014 */
[----:B------:R-:W-:-:S05]  /*0270*/  IADD3 R27, PT, PT, R15, -0x1, RZ ;  /* 0xffffffff0f1b7810 */ /* 0x000fca0007ffe0ff */
[----:B------:R-:W-:Y:S01]  /*0280*/  IMAD.WIDE.U32 R26, R27, 0x4, R20 ;  /* 0x000000041b1a7825 */ /* 0x000fe200078e0014 */
[----:B------:R-:W3:Y:S04]  /*0290*/  LDG.E R22, desc[UR4][R22.64] ;  /* 0x0000000416167981 */ /* 0x000ee8000c1e1900 */
[----:B------:R0:W2:Y:S02]  /*02a0*/  LDG.E R18, desc[UR4][R26.64] ;  /* 0x000000041a127981 */ /* 0x0000a4000c1e1900 */
[----:B0-----:R-:W-:-:S05]  /*02b0*/  IMAD.WIDE.U32 R26, R8, 0x4, R16 ;  /* 0x00000004081a7825 */ /* 0x001fca00078e0010 */
[----:B------:R-:W2:Y:S01]  /*02c0*/  LDG.E R19, desc[UR4][R26.64] ;  /* 0x000000041a137981 */ /* 0x000ea2000c1e1900 */
[----:B------:R-:W-:Y:S01]  /*02d0*/  IADD3 R23, PT, PT, R15, 0x1, RZ ;  /* 0x000000010f177810 */ /* 0x000fe20007ffe0ff */
[----:B---3--:R-:W-:-:S04]  /*02e0*/  FFMA R25, R22, R28, R25 ;  /* 0x0000001c16197223 */ /* 0x008fc80000000019 */
[----:B--2---:R-:W-:Y:S01]  /*02f0*/  FFMA R25, R18, R19, R25 ;  /* 0x0000001312197223 */ /* 0x004fe20000000019 */
[----:B------:R-:W-:-:S05]  /*0300*/  IMAD.WIDE.U32 R18, R15, 0x4, R20 ;  /* 0x000000040f127825 */ /* 0x000fca00078e0014 */
[----:B------:R0:W2:Y:S02]  /*0310*/  LDG.E R28, desc[UR4][R18.64] ;  /* 0x00000004121c7981 */ /* 0x0000a4000c1e1900 */
[----:B0-----:R-:W-:-:S04]  /*0320*/  IMAD.WIDE.U32 R18, R23, 0x4, R20 ;  /* 0x0000000417127825 */ /* 0x001fc800078e0014 */
[--C-:B------:R-:W-:Y:S02]  /*0330*/  IMAD.WIDE.U32 R22, R10, 0x4, R16.reuse ;  /* 0x000000040a167825 */ /* 0x100fe400078e0010 */
[----:B------:R-:W3:Y:S04]  /*0340*/  LDG.E R18, desc[UR4][R18.64] ;  /* 0x0000000412127981 */ /* 0x000ee8000c1e1900 */
[----:B------:R0:W2:Y:S02]  /*0350*/  LDG.E R29, desc[UR4][R22.64] ;  /* 0x00000004161d7981 */ /* 0x0000a4000c1e1900 */
[----:B0-----:R-:W-:-:S05]  /*0360*/  IMAD.WIDE.U32 R22, R12, 0x4, R16 ;  /* 0x000000040c167825 */ /* 0x001fca00078e0010 */
[----:B------:R0:W3:Y:S01]  /*0370*/  LDG.E R26, desc[UR4][R22.64] ;  /* 0x00000004161a7981 */ /* 0x0000e2000c1e1900 */
[C---:B------:R-:W-:Y:S02]  /*0380*/  IADD3 R27, PT, PT, R15.reuse, 0x3, RZ ;  /* 0x000000030f1b7810 */ /* 0x040fe40007ffe0ff */
[C---:B0-----:R-:W-:Y:S01]  /*0390*/  IADD3 R23, PT, PT, R15.reuse, 0x4, RZ ;  /* 0x000000040f177810 */ /* 0x041fe20007ffe0ff */
[----:B--2---:R-:W-:Y:S01]  /*03a0*/  FFMA R25, R28, R29, R25 ;  /* 0x0000001d1c197223 */ /* 0x004fe20000000019 */
[----:B------:R-:W-:-:S05]  /*03b0*/  IADD3 R29, PT, PT, R15, 0x2, RZ ;  /* 0x000000020f1d7810 */ /* 0x000fca0007ffe0ff */
[----:B------:R-:W-:-:S06]  /*03c0*/  IMAD.WIDE.U32 R28, R29, 0x4, R20 ;  /* 0x000000041d1c7825 */ /* 0x000fcc00078e0014 */
[----:B------:R-:W2:Y:S01]  /*03d0*/  LDG.E R28, desc[UR4][R28.64] ;  /* 0x000000041c1c7981 */ /* 0x000ea2000c1e1900 */
[----:B---3--:R-:W-:Y:S01]  /*03e0*/  FFMA R25, R18, R26, R25 ;  /* 0x0000001a12197223 */ /* 0x008fe20000000019 */
[----:B------:R-:W-:-:S04]  /*03f0*/  IMAD.WIDE.U32 R18, R14, 0x4, R16 ;  /* 0x000000040e127825 */ /* 0x000fc800078e0010 */
[--C-:B------:R-:W-:Y:S02]  /*0400*/  IMAD.WIDE.U32 R26, R27, 0x4, R20.reuse ;  /* 0x000000041b1a7825 */ /* 0x100fe400078e0014 */
[----:B------:R-:W2:Y:S02]  /*0410*/  LDG.E R18, desc[UR4][R18.64] ;  /* 0x0000000412127981 */ /* 0x000ea4000c1e1900 */
[----:B------:R-:W-:Y:S02]  /*0420*/  IMAD.WIDE.U32 R20, R23, 0x4, R20 ;  /* 0x0000000417147825 */ /* 0x000fe400078e0014 */
[----:B------:R-:W3:Y:S02]  /*0430*/  LDG.E R26, desc[UR4][R26.64] ;  /* 0x000000041a1a7981 */ /* 0x000ee4000c1e1900 */
[--C-:B------:R-:W-:Y:S02]  /*0440*/  IMAD.WIDE.U32 R22, R9, 0x4, R16.reuse ;  /* 0x0000000409167825 */ /* 0x100fe400078e0010 */
[----:B------:R-:W4:Y:S02]  /*0450*/  LDG.E R20, desc[UR4][R20.64] ;  /* 0x0000000414147981 */ /* 0x000f24000c1e1900 */
[----:B------:R-:W-:-:S02]  /*0460*/  IMAD.WIDE.U32 R16, R11, 0x4, R16 ;  /* 0x000000040b107825 */ /* 0x000fc400078e0010 */
[----:B------:R-:W3:Y:S04]  /*0470*/  LDG.E R23, desc[UR4][R22.64] ;  /* 0x0000000416177981 */ /* 0x000ee8000c1e1900 */
[----:B------:R-:W4:Y:S01]  /*0480*/  LDG.E R16, desc[UR4][R16.64] ;  /* 0x0000000410107981 */ /* 0x000f22000c1e1900 */
[----:B------:R-:W-:-:S04]  /*0490*/  IADD3 R24, PT, PT, R24, 0x8, RZ ;  /* 0x0000000818187810 */ /* 0x000fc80007ffe0ff */
[----:B------:R-:W-:Y:S02]  /*04a0*/  ISETP.NE.AND P1, PT, R24, RZ, PT ;  /* 0x000000ff1800720c */ /* 0x000fe40003f25270 */
[----:B------:R-:W-:Y:S02]  /*04b0*/  IADD3 R15, PT, PT, R15, 0x8, RZ ;  /* 0x000000080f0f7810 */ /* 0x000fe40007ffe0ff */
[C---:B------:R-:W-:Y:S02]  /*04c0*/  LEA R4, R7.reuse, R4, 0x3 ;  /* 0x0000000407047211 */ /* 0x040fe400078e18ff */
[C---:B------:R-:W-:Y:S02]  /*04d0*/  LEA R8, R7.reuse, R8, 0x3 ;  /* 0x0000000807087211 */ /* 0x040fe400078e18ff */
[C---:B------:R-:W-:Y:S02]  /*04e0*/  LEA R10, R7.reuse, R10, 0x3 ;  /* 0x0000000a070a7211 */ /* 0x040fe400078e18ff */
[----:B------:R-:W-:-:S02]  /*04f0*/  LEA R12, R7, R12, 0x3 ;  /* 0x0000000c070c7211 */ /* 0x000fc400078e18ff */
[C---:B------:R-:W-:Y:S02]  /*0500*/  LEA R14, R7.reuse, R14, 0x3 ;  /* 0x0000000e070e7211 */ /* 0x040fe400078e18ff */
[C---:B------:R-:W-:Y:S02]  /*0510*/  LEA R9, R7.reuse, R9, 0x3 ;  /* 0x0000000907097211 */ /* 0x040fe400078e18ff */
[C---:B------:R-:W-:Y:S02]  /*0520*/  LEA R11, R7.reuse, R11, 0x3 ;  /* 0x0000000b070b7211 */ /* 0x040fe400078e18ff */
[----:B------:R-:W-:Y:S01]  /*0530*/  LEA R13, R7, R13, 0x3 ;  /* 0x0000000d070d7211 */ /* 0x000fe200078e18ff */
[----:B--2---:R-:W-:-:S04]  /*0540*/  FFMA R25, R28, R18, R25 ;  /* 0x000000121c197223 */ /* 0x004fc80000000019 */
[----:B---3--:R-:W-:-:S04]  /*0550*/  FFMA R25, R26, R23, R25 ;  /* 0x000000171a197223 */ /* 0x008fc80000000019 */
[----:B----4-:R-:W-:Y:S01]  /*0560*/  FFMA R25, R20, R16, R25 ;  /* 0x0000001014197223 */ /* 0x010fe20000000019 */
[----:B------:R-:W-:Y:S06]  /*0570*/  @P1 BRA `(.L_x_2) ;  /* 0xfffffffc000c1947 */ /* 0x000fec000383ffff */
.L_x_1:
[----:B------:R-:W-:Y:S05]  /*0580*/  @!P0 BRA `(.L_x_0) ;  /* 0x0000000400048947 */ /* 0x000fea0003800000 */
[----:B------:R-:W-:Y:S02]  /*0590*/  ISETP.GE.U32.AND P0, PT, R5, 0x4, PT ;  /* 0x000000040500780c */ /* 0x000fe40003f06070 */
[----:B------:R-:W-:-:S04]  /*05a0*/  LOP3.LUT R22, R0, 0x3, RZ, 0xc0, !PT ;  /* 0x0000000300167812 */ /* 0x000fc800078ec0ff */
[----:B------:R-:W-:-:S07]  /*05b0*/  ISETP.NE.AND P1, PT, R22, RZ, PT ;  /* 0x000000ff1600720c */ /* 0x000fce0003f25270 */
[----:B------:R-:W-:Y:S06]  /*05c0*/  @!P0 BRA `(.L_x_3) ;  /* 0x00000000007c8947 */ /* 0x000fec0003800000 */
[----:B------:R-:W1:Y:S01]  /*05d0*/  LDC.64 R4, c[0x0][0x390] ;  /* 0x0000e400ff047b82 */ /* 0x000e620000000a00 */
[----:B------:R-:W-:Y:S02]  /*05e0*/  IMAD R11, R3, R0, R6 ;  /* 0x00000000030b7224 */ /* 0x000fe400078e0206 */
[----:B0-----:R-:W-:-:S03]  /*05f0*/  IMAD R10, R6, R7, R2 ;  /* 0x00000007060a7224 */ /* 0x001fc600078e0202 */
[C---:B------:R-:W-:Y:S02]  /*0600*/  IADD3 R21, PT, PT, R11.reuse, 0x1, RZ ;  /* 0x000000010b157810 */ /* 0x040fe40007ffe0ff */
[----:B------:R-:W0:Y:S01]  /*0610*/  LDC.64 R8, c[0x0][0x388] ;  /* 0x0000e200ff087b82 */ /* 0x000e220000000a00 */
[C---:B------:R-:W-:Y:S02]  /*0620*/  IADD3 R13, PT, PT, R11.reuse, 0x2, RZ ;  /* 0x000000020b0d7810 */ /* 0x040fe40007ffe0ff */
[----:B------:R-:W-:Y:S01]  /*0630*/  IADD3 R23, PT, PT, R11, 0x3, RZ ;  /* 0x000000030b177810 */ /* 0x000fe20007ffe0ff */
[C---:B-1----:R-:W-:Y:S01]  /*0640*/  IMAD.WIDE.U32 R16, R10.reuse, 0x4, R4 ;  /* 0x000000040a107825 */ /* 0x042fe200078e0004 */
[----:B------:R-:W-:-:S04]  /*0650*/  IADD3 R10, PT, PT, R10, R7, RZ ;  /* 0x000000070a0a7210 */ /* 0x000fc80007ffe0ff */
[-C--:B------:R-:W-:Y:S01]  /*0660*/  IADD3 R12, PT, PT, R10, R7.reuse, RZ ;  /* 0x000000070a0c7210 */ /* 0x080fe20007ffe0ff */
[--C-:B0-----:R-:W-:Y:S01]  /*0670*/  IMAD.WIDE.U32 R18, R11, 0x4, R8.reuse ;  /* 0x000000040b127825 */ /* 0x101fe200078e0008 */
[----:B------:R-:W2:Y:S03]  /*0680*/  LDG.E R16, desc[UR4][R16.64] ;  /* 0x0000000410107981 */ /* 0x000ea6000c1e1900 */
[----:B------:R-:W-:Y:S01]  /*0690*/  IMAD.WIDE.U32 R20, R21, 0x4, R8 ;  /* 0x0000000415147825 */ /* 0x000fe200078e0008 */
[----:B------:R-:W-:Y:S01]  /*06a0*/  IADD3 R27, PT, PT, R12, R7, RZ ;  /* 0x000000070c1b7210 */ /* 0x000fe20007ffe0ff */
[----:B------:R-:W2:Y:S02]  /*06b0*/  LDG.E R18, desc[UR4][R18.64] ;  /* 0x0000000412127981 */ /* 0x000ea4000c1e1900 */
[----:B------:R-:W-:Y:S02]  /*06c0*/  IMAD.WIDE.U32 R14, R10, 0x4, R4 ;  /* 0x000000040a0e7825 */ /* 0x000fe400078e0004 */
[----:B------:R-:W3:Y:S02]  /*06d0*/  LDG.E R20, desc[UR4][R20.64] ;  /* 0x0000000414147981 */ /* 0x000ee4000c1e1900 */
[----:B------:R-:W-:-:S02]  /*06e0*/  IMAD.WIDE.U32 R10, R13, 0x4, R8 ;  /* 0x000000040d0a7825 */ /* 0x000fc400078e0008 */
[----:B------:R-:W3:Y:S02]  /*06f0*/  LDG.E R15, desc[UR4][R14.64] ;  /* 0x000000040e0f7981 */ /* 0x000ee4000c1e1900 */
[----:B------:R-:W-:Y:S02]  /*0700*/  IMAD.WIDE.U32 R12, R12, 0x4, R4 ;  /* 0x000000040c0c7825 */ /* 0x000fe400078e0004 */
[----:B------:R-:W4:Y:S02]  /*0710*/  LDG.E R11, desc[UR4][R10.64] ;  /* 0x000000040a0b7981 */ /* 0x000f24000c1e1900 */
[----:B------:R-:W-:Y:S02]  /*0720*/  IMAD.WIDE.U32 R8, R23, 0x4, R8 ;  /* 0x0000000417087825 */ /* 0x000fe400078e0008 */
[----:B------:R-:W4:Y:S02]  /*0730*/  LDG.E R12, desc[UR4][R12.64] ;  /* 0x000000040c0c7981 */ /* 0x000f24000c1e1900 */
[----:B------:R-:W-:-:S02]  /*0740*/  IMAD.WIDE.U32 R4, R27, 0x4, R4 ;  /* 0x000000041b047825 */ /* 0x000fc400078e0004 */
[----:B------:R-:W5:Y:S04]  /*0750*/  LDG.E R9, desc[UR4][R8.64] ;  /* 0x0000000408097981 */ /* 0x000f68000c1e1900 */
[----:B------:R-:W5:Y:S01]  /*0760*/  LDG.E R4, desc[UR4][R4.64] ;  /* 0x0000000404047981 */ /* 0x000f62000c1e1900 */
[----:B------:R-:W-:Y:S01]  /*0770*/  IADD3 R6, PT, PT, R6, 0x4, RZ ;  /* 0x0000000406067810 */ /* 0x000fe20007ffe0ff */
[----:B--2---:R-:W-:-:S04]  /*0780*/  FFMA R25, R18, R16, R25 ;  /* 0x0000001012197223 */ /* 0x004fc80000000019 */
[----:B---3--:R-:W-:-:S04]  /*0790*/  FFMA R20, R20, R15, R25 ;  /* 0x0000000f14147223 */ /* 0x008fc80000000019 */
[----:B----4-:R-:W-:-:S04]  /*07a0*/  FFMA R20, R11, R12, R20 ;  /* 0x0000000c0b147223 */ /* 0x010fc80000000014 */
[----:B-----5:R-:W-:-:S07]  /*07b0*/  FFMA R25, R9, R4, R20 ;  /* 0x0000000409197223 */ /* 0x020fce0000000014 */
.L_x_3:
[----:B------:R-:W-:Y:S05]  /*07c0*/  @!P1 BRA `(.L_x_0) ;  /* 0x0000000000749947 */ /* 0x000fea0003800000 */
[----:B------:R-:W-:Y:S02]  /*07d0*/  ISETP.NE.AND P0, PT, R22, 0x1, PT ;  /* 0x000000011600780c */ /* 0x000fe40003f05270 */
[----:B------:R-:W-:-:S04]  /*07e0*/  LOP3.LUT R4, R0, 0x1, RZ, 0xc0, !PT ;  /* 0x0000000100047812 */ /* 0x000fc800078ec0ff */
[----:B------:R-:W-:-:S07]  /*07f0*/  ISETP.NE.U32.AND P1, PT, R4, 0x1, PT ;  /* 0x000000010400780c */ /* 0x000fce0003f25070 */
[----:B------:R-:W1:Y:S01]  /*0800*/  @P0 LDC.64 R12, c[0x0][0x388] ;  /* 0x0000e200ff0c0b82 */ /* 0x000e620000000a00 */
[-C--:B------:R-:W-:Y:S02]  /*0810*/  @P0 IMAD R17, R3, R0.reuse, R6 ;  /* 0x0000000003110224 */ /* 0x080fe400078e0206 */
[CC--:B0-----:R-:W-:Y:S01]  /*0820*/  @P0 IMAD R10, R6.reuse, R7.reuse, R2 ;  /* 0x00000007060a0224 */ /* 0x0c1fe200078e0202 */
[----:B------:R-:W-:Y:S02]  /*0830*/  @P0 IADD3 R6, PT, PT, R6, 0x2, RZ ;  /* 0x0000000206060810 */ /* 0x000fe40007ffe0ff */
[----:B------:R-:W-:Y:S02]  /*0840*/  @P0 IADD3 R11, PT, PT, R17, 0x1, RZ ;  /* 0x00000001110b0810 */ /* 0x000fe40007ffe0ff */
[----:B------:R-:W0:Y:S01]  /*0850*/  @P0 LDC.64 R14, c[0x0][0x390] ;  /* 0x0000e400ff0e0b82 */ /* 0x000e220000000a00 */
[----:B------:R-:W-:Y:S01]  /*0860*/  @P0 IADD3 R21, PT, PT, R10, R7, RZ ;  /* 0x000000070a150210 */ /* 0x000fe20007ffe0ff */
[----:B------:R-:W-:-:S02]  /*0870*/  @!P1 IMAD R19, R3, R0, R6 ;  /* 0x0000000003139224 */ /* 0x000fc400078e0206 */
[----:B------:R-:W-:-:S04]  /*0880*/  @!P1 IMAD R7, R7, R6, R2 ;  /* 0x0000000607079224 */ /* 0x000fc800078e0202 */
[----:B------:R-:W2:Y:S08]  /*0890*/  @!P1 LDC.64 R8, c[0x0][0x388] ;  /* 0x0000e200ff089b82 */ /* 0x000eb00000000a00 */
[----:B------:R-:W3:Y:S01]  /*08a0*/  @!P1 LDC.64 R4, c[0x0][0x390] ;  /* 0x0000e400ff049b82 */ /* 0x000ee20000000a00 */
[----:B-1----:R-:W-:-:S04]  /*08b0*/  @P0 IMAD.WIDE.U32 R16, R17, 0x4, R12 ;  /* 0x0000000411100825 */ /* 0x002fc800078e000c */
[----:B------:R-:W-:Y:S02]  /*08c0*/  @P0 IMAD.WIDE.U32 R12, R11, 0x4, R12 ;  /* 0x000000040b0c0825 */ /* 0x000fe400078e000c */
[----:B------:R-:W4:Y:S02]  /*08d0*/  @P0 LDG.E R16, desc[UR4][R16.64] ;  /* 0x0000000410100981 */ /* 0x000f24000c1e1900 */
[--C-:B0-----:R-:W-:Y:S02]  /*08e0*/  @P0 IMAD.WIDE.U32 R10, R10, 0x4, R14.reuse ;  /* 0x000000040a0a0825 */ /* 0x101fe400078e000e */
[----:B------:R-:W5:Y:S02]  /*08f0*/  @P0 LDG.E R13, desc[UR4][R12.64] ;  /* 0x000000040c0d0981 */ /* 0x000f64000c1e1900 */
[----:B------:R-:W-:Y:S02]  /*0900*/  @P0 IMAD.WIDE.U32 R14, R21, 0x4, R14 ;  /* 0x00000004150e0825 */ /* 0x000fe400078e000e */
[----:B------:R-:W4:Y:S02]  /*0910*/  @P0 LDG.E R10, desc[UR4][R10.64] ;  /* 0x000000040a0a0981 */ /* 0x000f24000c1e1900 */
[----:B--2---:R-:W-:-:S02]  /*0920*/  @!P1 IMAD.WIDE.U32 R8, R19, 0x4, R8 ;  /* 0x0000000413089825 */ /* 0x004fc400078e0008 */
[----:B------:R-:W5:Y:S04]  /*0930*/  @P0 LDG.E R14, desc[UR4][R14.64] ;  /* 0x000000040e0e0981 */ /* 0x000f68000c1e1900 */
[----:B------:R-:W2:Y:S01]  /*0940*/  @!P1 LDG.E R8, desc[UR4][R8.64] ;  /* 0x0000000408089981 */ /* 0x000ea2000c1e1900 */
[----:B---3--:R-:W-:-:S06]  /*0950*/  @!P1 IMAD.WIDE.U32 R4, R7, 0x4, R4 ;  /* 0x0000000407049825 */ /* 0x008fcc00078e0004 */
[----:B------:R-:W2:Y:S01]  /*0960*/  @!P1 LDG.E R4, desc[UR4][R4.64] ;  /* 0x0000000404049981 */ /* 0x000ea2000c1e1900 */
[----:B----4-:R-:W-:-:S04]  /*0970*/  @P0 FFMA R0, R16, R10, R25 ;  /* 0x0000000a10000223 */ /* 0x010fc80000000019 */
[----:B-----5:R-:W-:-:S04]  /*0980*/  @P0 FFMA R25, R13, R14, R0 ;  /* 0x0000000e0d190223 */ /* 0x020fc80000000000 */
[----:B--2---:R-:W-:-:S07]  /*0990*/  @!P1 FFMA R25, R8, R4, R25 ;  /* 0x0000000408199223 */ /* 0x004fce0000000019 */
.L_x_0:
[----:B------:R-:W1:Y:S01]  /*09a0*/  LDC.64 R4, c[0x0][0x380] ;  /* 0x0000e000ff047b82 */ /* 0x000e620000000a00 */
[----:B------:R-:W2:Y:S02]  /*09b0*/  LDCU UR6, c[0x0][0x360] ;  /* 0x00006c00ff0677ac */ /* 0x000ea40008000800 */
[----:B--2---:R-:W-:-:S04]  /*09c0*/  IMAD R3, R3, UR6, R2 ;  /* 0x0000000603037c24 */ /* 0x004fc8000f8e0202 */
[----:B-1----:R-:W-:-:S05]  /*09d0*/  IMAD.WIDE.U32 R2, R3, 0x4, R4 ;  /* 0x0000000403027825 */ /* 0x002fca00078e0004 */
[----:B------:R-:W-:Y:S01]  /*09e0*/  STG.E desc[UR4][R2.64], R25 ;  /* 0x0000001902007986 */ /* 0x000fe2000c101904 */
[----:B------:R-:W-:Y:S05]  /*09f0*/  EXIT ;  /* 0x000000000000794d */ /* 0x000fea0003800000 */
.L_x_4:
[----:B------:R-:W-:-:S00]  /*0a00*/  BRA `(.L_x_4) ;  /* 0xfffffffc00fc7947 */ /* 0x000fc0000383ffff */
[----:B------:R-:W-:-:S00]  /*0a10*/  NOP ;  /* 0x0000000000007918 */ /* 0x000fc00000000000 */
        /* <DEDUP_REMOVED lines=14> */
.L_x_5:


//--------------------- .nv.shared.reserved.0     --------------------------
	.section	.nv.shared.reserved.0,"aw",@nobits
	.weak		__nv_reservedSMEM_offset_0_alias
	.size		__nv_reservedSMEM_offset_0_alias, 0, 64
	.other		__nv_reservedSMEM_offset_0_alias,@"STO_CUDA_RESERVED_SHARED STV_DEFAULT"
__nv_reservedSMEM_offset_0_alias:
	.zero		0
	.zero		64


//--------------------- .nv.constant0._Z9addKernelPfPKfS1_j --------------------------
	.section	.nv.constant0._Z9addKernelPfPKfS1_j,"a",@progbits
	.sectionflags	@""
	.align	4
.nv.constant0._Z9addKernelPfPKfS1_j:
	.zero		924


//--------------------- SYMBOLS --------------------------

	.type		.nv.reservedSmem.offset0,@object
	.size		.nv.reservedSmem.offset0,0x4
